//
// Generated by NVIDIA NVVM Compiler
//
// Compiler Build ID: CL-36424714
// Cuda compilation tools, release 13.0, V13.0.88
// Based on NVVM 20.0.0
//

.version 9.0
.target sm_100
.address_size 64

	// .globl	_Z15schedule_kerneliiPiS_S_
// _ZZ15schedule_kerneliiPiS_S_E8task_ctr has been demoted
// _ZZ15schedule_kerneliiPiS_S_E10core_cache has been demoted
// _ZZ15schedule_kerneliiPiS_S_E8core_ctr has been demoted
// _ZZ15schedule_kerneliiPiS_S_E8core_pin has been demoted
// _ZZ15schedule_kerneliiPiS_S_E4mode has been demoted
// _ZZ15schedule_kerneliiPiS_S_E8comp_val has been demoted
// _ZZ15schedule_kerneliiPiS_S_E8comp_idx has been demoted

.visible .entry _Z15schedule_kerneliiPiS_S_(
	.param .u32 _Z15schedule_kerneliiPiS_S__param_0,
	.param .u32 _Z15schedule_kerneliiPiS_S__param_1,
	.param .u64 .ptr .align 1 _Z15schedule_kerneliiPiS_S__param_2,
	.param .u64 .ptr .align 1 _Z15schedule_kerneliiPiS_S__param_3,
	.param .u64 .ptr .align 1 _Z15schedule_kerneliiPiS_S__param_4
)
{
	.reg .pred 	%p<16>;
	.reg .b32 	%r<72>;
	.reg .b32 	%f<7>;
	.reg .b64 	%rd<16>;
	// demoted variable
	.shared .align 4 .u32 _ZZ15schedule_kerneliiPiS_S_E8task_ctr;
	// demoted variable
	.shared .align 4 .u32 _ZZ15schedule_kerneliiPiS_S_E10core_cache;
	// demoted variable
	.shared .align 4 .b8 _ZZ15schedule_kerneliiPiS_S_E8core_ctr[4096];
	// demoted variable
	.shared .align 4 .b8 _ZZ15schedule_kerneliiPiS_S_E8core_pin[4096];
	// demoted variable
	.shared .align 4 .u32 _ZZ15schedule_kerneliiPiS_S_E4mode;
	// demoted variable
	.shared .align 4 .b8 _ZZ15schedule_kerneliiPiS_S_E8comp_val[4096];
	// demoted variable
	.shared .align 4 .b8 _ZZ15schedule_kerneliiPiS_S_E8comp_idx[4096];
	ld.param.u32 	%r26, [_Z15schedule_kerneliiPiS_S__param_0];
	ld.param.u32 	%r27, [_Z15schedule_kerneliiPiS_S__param_1];
	ld.param.u64 	%rd4, [_Z15schedule_kerneliiPiS_S__param_2];
	ld.param.u64 	%rd6, [_Z15schedule_kerneliiPiS_S__param_3];
	ld.param.u64 	%rd5, [_Z15schedule_kerneliiPiS_S__param_4];
	cvta.to.global.u64 	%rd1, %rd6;
	mov.u32 	%r1, %tid.x;
	shl.b32 	%r28, %r1, 2;
	mov.u32 	%r29, _ZZ15schedule_kerneliiPiS_S_E8core_ctr;
	add.s32 	%r2, %r29, %r28;
	mov.b32 	%r30, 0;
	st.shared.u32 	[%r2], %r30;
	mov.u32 	%r31, _ZZ15schedule_kerneliiPiS_S_E8core_pin;
	add.s32 	%r3, %r31, %r28;
	mov.b32 	%r32, -1;
	st.shared.u32 	[%r3], %r32;
	setp.ne.s32 	%p1, %r1, 0;
	@%p1 bra 	$L__BB0_2;
	mov.b32 	%r33, 0;
	st.shared.u32 	[_ZZ15schedule_kerneliiPiS_S_E4mode], %r33;
	st.shared.u32 	[_ZZ15schedule_kerneliiPiS_S_E8task_ctr], %r33;
	st.shared.u32 	[_ZZ15schedule_kerneliiPiS_S_E10core_cache], %r33;
$L__BB0_2:
	bar.sync 	0;
	ld.shared.u32 	%r67, [_ZZ15schedule_kerneliiPiS_S_E8task_ctr];
	setp.ge.s32 	%p2, %r67, %r27;
	@%p2 bra 	$L__BB0_21;
	shl.b32 	%r34, %r26, 2;
	mov.u32 	%r35, _ZZ15schedule_kerneliiPiS_S_E8comp_val;
	add.s32 	%r5, %r35, %r34;
	mov.u32 	%r36, _ZZ15schedule_kerneliiPiS_S_E8comp_idx;
	add.s32 	%r6, %r36, %r34;
	add.s32 	%r7, %r35, %r28;
	add.s32 	%r8, %r36, %r28;
	cvt.rn.f32.s32 	%f1, %r26;
	mul.f32 	%f2, %f1, 0f3F000000;
	cvt.rpi.f32.f32 	%f3, %f2;
	cvt.rzi.s32.f32 	%r9, %f3;
	cvta.to.global.u64 	%rd2, %rd4;
	cvta.to.global.u64 	%rd3, %rd5;
$L__BB0_4:
	mul.wide.s32 	%rd7, %r67, 4;
	add.s64 	%rd8, %rd1, %rd7;
	ld.global.u32 	%r38, [%rd8];
	shl.b32 	%r39, %r38, 2;
	add.s32 	%r41, %r31, %r39;
	ld.shared.u32 	%r42, [%r41];
	setp.ne.s32 	%p3, %r42, -1;
	setp.ne.s32 	%p4, %r38, %r1;
	or.pred  	%p5, %p3, %p4;
	@%p5 bra 	$L__BB0_6;
	mov.b32 	%r43, 1;
	st.shared.u32 	[_ZZ15schedule_kerneliiPiS_S_E4mode], %r43;
	ld.shared.u32 	%r44, [%r2];
	ld.shared.u32 	%r45, [_ZZ15schedule_kerneliiPiS_S_E10core_cache];
	max.s32 	%r46, %r44, %r45;
	st.shared.u32 	[%r5], %r46;
	st.shared.u32 	[%r6], %r1;
$L__BB0_6:
	bar.sync 	0;
	ld.shared.u32 	%r47, [_ZZ15schedule_kerneliiPiS_S_E4mode];
	setp.ne.s32 	%p6, %r47, 0;
	@%p6 bra 	$L__BB0_8;
	ld.shared.u32 	%r70, [_ZZ15schedule_kerneliiPiS_S_E8task_ctr];
	mul.wide.s32 	%rd11, %r70, 4;
	add.s64 	%rd12, %rd1, %rd11;
	ld.global.u32 	%r69, [%rd12];
	bra.uni 	$L__BB0_16;
$L__BB0_8:
	setp.lt.s32 	%p7, %r9, 2;
	ld.shared.u32 	%r48, [%r2];
	ld.shared.u32 	%r49, [_ZZ15schedule_kerneliiPiS_S_E10core_cache];
	max.s32 	%r50, %r48, %r49;
	st.shared.u32 	[%r7], %r50;
	st.shared.u32 	[%r8], %r1;
	bar.sync 	0;
	@%p7 bra 	$L__BB0_14;
	mov.u32 	%r68, %r9;
$L__BB0_10:
	setp.ge.u32 	%p8, %r1, %r68;
	@%p8 bra 	$L__BB0_13;
	ld.shared.u32 	%r51, [%r7];
	shl.b32 	%r14, %r68, 2;
	add.s32 	%r52, %r7, %r14;
	ld.shared.u32 	%r15, [%r52];
	setp.le.s32 	%p9, %r51, %r15;
	@%p9 bra 	$L__BB0_13;
	st.shared.u32 	[%r7], %r15;
	add.s32 	%r53, %r8, %r14;
	ld.shared.u32 	%r54, [%r53];
	st.shared.u32 	[%r8], %r54;
$L__BB0_13:
	bar.sync 	0;
	cvt.rn.f32.u32 	%f4, %r68;
	mul.f32 	%f5, %f4, 0f3F000000;
	cvt.rpi.f32.f32 	%f6, %f5;
	cvt.rzi.s32.f32 	%r68, %f6;
	setp.gt.s32 	%p10, %r68, 1;
	@%p10 bra 	$L__BB0_10;
$L__BB0_14:
	ld.shared.u32 	%r70, [_ZZ15schedule_kerneliiPiS_S_E8task_ctr];
	mul.wide.s32 	%rd9, %r70, 4;
	add.s64 	%rd10, %rd1, %rd9;
	ld.global.u32 	%r69, [%rd10];
	setp.ne.s32 	%p11, %r69, %r1;
	@%p11 bra 	$L__BB0_16;
	ld.shared.u32 	%r55, [_ZZ15schedule_kerneliiPiS_S_E8comp_val];
	ld.shared.u32 	%r56, [_ZZ15schedule_kerneliiPiS_S_E8comp_val+4];
	setp.gt.s32 	%p12, %r55, %r56;
	ld.shared.u32 	%r57, [_ZZ15schedule_kerneliiPiS_S_E8comp_idx+4];
	ld.shared.u32 	%r58, [_ZZ15schedule_kerneliiPiS_S_E8comp_idx];
	selp.b32 	%r59, %r57, %r58, %p12;
	st.shared.u32 	[%r3], %r59;
	mov.b32 	%r60, 0;
	st.shared.u32 	[_ZZ15schedule_kerneliiPiS_S_E4mode], %r60;
	mov.u32 	%r69, %r1;
$L__BB0_16:
	setp.ne.s32 	%p13, %r69, %r1;
	@%p13 bra 	$L__BB0_20;
	ld.shared.u32 	%r61, [%r3];
	shl.b32 	%r62, %r61, 2;
	add.s32 	%r21, %r29, %r62;
	ld.shared.u32 	%r22, [%r21];
	ld.shared.u32 	%r71, [_ZZ15schedule_kerneliiPiS_S_E10core_cache];
	setp.le.s32 	%p14, %r22, %r71;
	@%p14 bra 	$L__BB0_19;
	st.shared.u32 	[_ZZ15schedule_kerneliiPiS_S_E10core_cache], %r22;
	mov.u32 	%r71, %r22;
$L__BB0_19:
	mul.wide.s32 	%rd13, %r70, 4;
	add.s64 	%rd14, %rd2, %rd13;
	ld.global.u32 	%r64, [%rd14];
	add.s32 	%r65, %r64, %r71;
	st.shared.u32 	[%r21], %r65;
	add.s64 	%rd15, %rd3, %rd13;
	st.global.u32 	[%rd15], %r65;
	add.s32 	%r66, %r70, 1;
	st.shared.u32 	[_ZZ15schedule_kerneliiPiS_S_E8task_ctr], %r66;
$L__BB0_20:
	bar.sync 	0;
	ld.shared.u32 	%r67, [_ZZ15schedule_kerneliiPiS_S_E8task_ctr];
	setp.lt.s32 	%p15, %r67, %r27;
	@%p15 bra 	$L__BB0_4;
$L__BB0_21:
	ret;

}


// ===== COMPILED SASS (sm_100) =====

	.target	sm_100

	.elftype	@"ET_EXEC"


//--------------------- .note.nv.tkinfo           --------------------------
	.section	.note.nv.tkinfo,"",@"SHT_NOTE"
	.sectionflags	@"SHF_NOTE_NV_TKINFO"
	.tkinfo
        /*0018*/ 	.word	0x00000002
        /*0030*/ 	.string	""
        /*0030*/ 	.string	"ptxas"
        /*0030*/ 	.string	"Cuda compilation tools, release 13.0, V13.0.88"
        /*0030*/ 	.string	"Build cuda_13.0.r13.0/compiler.36424714_0"
        /*0030*/ 	.string	"-arch sm_100 -m 64 "



//--------------------- .note.nv.cuinfo           --------------------------
	.section	.note.nv.cuinfo,"",@"SHT_NOTE"
	.sectionflags	@"SHF_NOTE_NV_CUINFO"
        /*0018*/ 	.short	0x0002
        /*001a*/ 	.short	0x0064
        /*001c*/ 	.short	0x0082
	.zero		2


//--------------------- .nv.info                  --------------------------
	.section	.nv.info,"",@"SHT_CUDA_INFO"
	.align	4


	//----- nvinfo : EIATTR_REGCOUNT
	.align		4
        /*0000*/ 	.byte	0x04, 0x2f
        /*0002*/ 	.short	(.L_1 - .L_0)
	.align		4
.L_0:
        /*0004*/ 	.word	index@(_Z15schedule_kerneliiPiS_S_)
        /*0008*/ 	.word	0x00000012


	//----- nvinfo : EIATTR_FRAME_SIZE
	.align		4
.L_1:
        /*000c*/ 	.byte	0x04, 0x11
        /*000e*/ 	.short	(.L_3 - .L_2)
	.align		4
.L_2:
        /*0010*/ 	.word	index@(_Z15schedule_kerneliiPiS_S_)
        /*0014*/ 	.word	0x00000000


	//----- nvinfo : EIATTR_MIN_STACK_SIZE
	.align		4
.L_3:
        /*0018*/ 	.byte	0x04, 0x12
        /*001a*/ 	.short	(.L_5 - .L_4)
	.align		4
.L_4:
        /*001c*/ 	.word	index@(_Z15schedule_kerneliiPiS_S_)
        /*0020*/ 	.word	0x00000000
.L_5:


//--------------------- .nv.compat                --------------------------
	.section	.nv.compat,"",@"SHT_CUDA_COMPAT_INFO"
	.align	4
        /*0000*/ 	.byte	0x02, 0x09, 0x00, 0x00, 0x02, 0x02, 0x01, 0x00, 0x02, 0x05, 0x05, 0x00, 0x03, 0x07, 0x01, 0x01
        /*0010*/ 	.byte	0x02, 0x03, 0x00, 0x00, 0x02, 0x06, 0x01, 0x00, 0x04, 0x0b, 0x08, 0x00, 0x09, 0x00, 0x00, 0x00
        /*0020*/ 	.byte	0x00, 0x00, 0x00, 0x00


//--------------------- .nv.info._Z15schedule_kerneliiPiS_S_ --------------------------
	.section	.nv.info._Z15schedule_kerneliiPiS_S_,"",@"SHT_CUDA_INFO"
	.sectionflags	@""
	.align	4


	//----- nvinfo : EIATTR_CUDA_API_VERSION
	.align		4
        /*0000*/ 	.byte	0x04, 0x37
        /*0002*/ 	.short	(.L_7 - .L_6)
.L_6:
        /*0004*/ 	.word	0x00000082


	//----- nvinfo : EIATTR_KPARAM_INFO
	.align		4
.L_7:
        /*0008*/ 	.byte	0x04, 0x17
        /*000a*/ 	.short	(.L_9 - .L_8)
.L_8:
        /*000c*/ 	.word	0x00000000
        /*0010*/ 	.short	0x0004
        /*0012*/ 	.short	0x0018
        /*0014*/ 	.byte	0x00, 0xf5, 0x21, 0x00


	//----- nvinfo : EIATTR_KPARAM_INFO
	.align		4
.L_9:
        /*0018*/ 	.byte	0x04, 0x17
        /*001a*/ 	.short	(.L_11 - .L_10)
.L_10:
        /*001c*/ 	.word	0x00000000
        /*0020*/ 	.short	0x0003
        /*0022*/ 	.short	0x0010
        /*0024*/ 	.byte	0x00, 0xf5, 0x21, 0x00


	//----- nvinfo : EIATTR_KPARAM_INFO
	.align		4
.L_11:
        /*0028*/ 	.byte	0x04, 0x17
        /*002a*/ 	.short	(.L_13 - .L_12)
.L_12:
        /*002c*/ 	.word	0x00000000
        /*0030*/ 	.short	0x0002
        /*0032*/ 	.short	0x0008
        /*0034*/ 	.byte	0x00, 0xf5, 0x21, 0x00


	//----- nvinfo : EIATTR_KPARAM_INFO
	.align		4
.L_13:
        /*0038*/ 	.byte	0x04, 0x17
        /*003a*/ 	.short	(.L_15 - .L_14)
.L_14:
        /*003c*/ 	.word	0x00000000
        /*0040*/ 	.short	0x0001
        /*0042*/ 	.short	0x0004
        /*0044*/ 	.byte	0x00, 0xf0, 0x11, 0x00


	//----- nvinfo : EIATTR_KPARAM_INFO
	.align		4
.L_15:
        /*0048*/ 	.byte	0x04, 0x17
        /*004a*/ 	.short	(.L_17 - .L_16)
.L_16:
        /*004c*/ 	.word	0x00000000
        /*0050*/ 	.short	0x0000
        /*0052*/ 	.short	0x0000
        /*0054*/ 	.byte	0x00, 0xf0, 0x11, 0x00


	//----- nvinfo : EIATTR_SPARSE_MMA_MASK
	.align		4
.L_17:
        /*0058*/ 	.byte	0x03, 0x50
        /*005a*/ 	.short	0x0000


	//----- nvinfo : EIATTR_MAXREG_COUNT
	.align		4
        /*005c*/ 	.byte	0x03, 0x1b
        /*005e*/ 	.short	0x00ff


	//----- nvinfo : EIATTR_NUM_BARRIERS
	.align		4
        /*0060*/ 	.byte	0x02, 0x4c
        /*0062*/ 	.byte	0x01
	.zero		1


	//----- nvinfo : EIATTR_MERCURY_ISA_VERSION
	.align		4
        /*0064*/ 	.byte	0x03, 0x5f
        /*0066*/ 	.short	0x0101


	//----- nvinfo : EIATTR_VRC_CTA_INIT_COUNT
	.align		4
        /*0068*/ 	.byte	0x02, 0x4a
	.zero		1
	.zero		1


	//----- nvinfo : EIATTR_EXIT_INSTR_OFFSETS
	.align		4
        /*006c*/ 	.byte	0x04, 0x1c
        /*006e*/ 	.short	(.L_19 - .L_18)


	//   ....[0]....
.L_18:
        /*0070*/ 	.word	0x00000150


	//   ....[1]....
        /*0074*/ 	.word	0x00000880


	//----- nvinfo : EIATTR_CRS_STACK_SIZE
	.align		4
.L_19:
        /*0078*/ 	.byte	0x04, 0x1e
        /*007a*/ 	.short	(.L_21 - .L_20)
.L_20:
        /*007c*/ 	.word	0x00000000


	//----- nvinfo : EIATTR_CBANK_PARAM_SIZE
	.align		4
.L_21:
        /*0080*/ 	.byte	0x03, 0x19
        /*0082*/ 	.short	0x0020


	//----- nvinfo : EIATTR_PARAM_CBANK
	.align		4
        /*0084*/ 	.byte	0x04, 0x0a
        /*0086*/ 	.short	(.L_23 - .L_22)
	.align		4
.L_22:
        /*0088*/ 	.word	index@(.nv.constant0._Z15schedule_kerneliiPiS_S_)
        /*008c*/ 	.short	0x0380
        /*008e*/ 	.short	0x0020


	//----- nvinfo : EIATTR_SW_WAR
	.align		4
.L_23:
        /*0090*/ 	.byte	0x04, 0x36
        /*0092*/ 	.short	(.L_25 - .L_24)
.L_24:
        /*0094*/ 	.word	0x00000008
.L_25:


//--------------------- .nv.callgraph             --------------------------
	.section	.nv.callgraph,"",@"SHT_CUDA_CALLGRAPH"
	.align	4
	.sectionentsize	8
	.align		4
        /*0000*/ 	.word	0x00000000
	.align		4
        /*0004*/ 	.word	0xffffffff
	.align		4
        /*0008*/ 	.word	0x00000000
	.align		4
        /*000c*/ 	.word	0xfffffffe
	.align		4
        /*0010*/ 	.word	0x00000000
	.align		4
        /*0014*/ 	.word	0xfffffffd
	.align		4
        /*0018*/ 	.word	0x00000000
	.align		4
        /*001c*/ 	.word	0xfffffffc


//--------------------- .text._Z15schedule_kerneliiPiS_S_ --------------------------
	.section	.text._Z15schedule_kerneliiPiS_S_,"ax",@progbits
	.align	128
        .global         _Z15schedule_kerneliiPiS_S_
        .type           _Z15schedule_kerneliiPiS_S_,@function
        .size           _Z15schedule_kerneliiPiS_S_,(.L_x_12 - _Z15schedule_kerneliiPiS_S_)
        .other          _Z15schedule_kerneliiPiS_S_,@"STO_CUDA_ENTRY STV_DEFAULT"
_Z15schedule_kerneliiPiS_S_:
.text._Z15schedule_kerneliiPiS_S_:
[----:B------:R-:W-:Y:S01]  /*0000*/  LDC R1, c[0x0][0x37c] ;  /* 0x0000df00ff017b82 */ /* 0x000fe20000000800 */
[----:B------:R-:W0:Y:S07]  /*0010*/  S2R R0, SR_TID.X ;  /* 0x0000000000007919 */ /* 0x000e2e0000002100 */
[----:B------:R-:W1:Y:S01]  /*0020*/  S2UR UR8, SR_CgaCtaId ;  /* 0x00000000000879c3 */ /* 0x000e620000008800 */
[----:B------:R-:W-:Y:S01]  /*0030*/  UMOV UR4, 0x400 ;  /* 0x0000040000047882 */ /* 0x000fe20000000000 */
[----:B------:R-:W-:Y:S01]  /*0040*/  IMAD.MOV.U32 R4, RZ, RZ, -0x1 ;  /* 0xffffffffff047424 */ /* 0x000fe200078e00ff */
[----:B------:R-:W-:-:S02]  /*0050*/  UIADD3 UR5, UPT, UPT, UR4, 0x8, URZ ;  /* 0x0000000804057890 */ /* 0x000fc4000fffe0ff */
[----:B------:R-:W-:Y:S02]  /*0060*/  UIADD3 UR6, UPT, UPT, UR4, 0x1008, URZ ;  /* 0x0000100804067890 */ /* 0x000fe4000fffe0ff */
[----:B-1----:R-:W-:Y:S02]  /*0070*/  ULEA UR5, UR8, UR5, 0x18 ;  /* 0x0000000508057291 */ /* 0x002fe4000f8ec0ff */
[----:B------:R-:W-:Y:S02]  /*0080*/  ULEA UR6, UR8, UR6, 0x18 ;  /* 0x0000000608067291 */ /* 0x000fe4000f8ec0ff */
[----:B------:R-:W-:Y:S01]  /*0090*/  ULEA UR7, UR8, UR4, 0x18 ;  /* 0x0000000408077291 */ /* 0x000fe2000f8ec0ff */
[C---:B0-----:R-:W-:Y:S02]  /*00a0*/  ISETP.NE.AND P0, PT, R0.reuse, RZ, PT ;  /* 0x000000ff0000720c */ /* 0x041fe40003f05270 */
[C---:B------:R-:W-:Y:S02]  /*00b0*/  LEA R2, R0.reuse, UR5, 0x2 ;  /* 0x0000000500027c11 */ /* 0x040fe4000f8e10ff */
[----:B------:R-:W-:-:S03]  /*00c0*/  LEA R3, R0, UR6, 0x2 ;  /* 0x0000000600037c11 */ /* 0x000fc6000f8e10ff */
[----:B------:R-:W-:Y:S04]  /*00d0*/  STS [R2], RZ ;  /* 0x000000ff02007388 */ /* 0x000fe80000000800 */
[----:B------:R-:W-:Y:S04]  /*00e0*/  STS [R3], R4 ;  /* 0x0000000403007388 */ /* 0x000fe80000000800 */
[----:B------:R-:W-:Y:S04]  /*00f0*/  @!P0 STS [UR7+0x2008], RZ ;  /* 0x002008ffff008988 */ /* 0x000fe80008000807 */
[----:B------:R-:W-:Y:S01]  /*0100*/  @!P0 STS.64 [UR7], RZ ;  /* 0x000000ffff008988 */ /* 0x000fe20008000a07 */
[----:B------:R-:W-:Y:S06]  /*0110*/  BAR.SYNC.DEFER_BLOCKING 0x0 ;  /* 0x0000000000007b1d */ /* 0x000fec0000010000 */
[----:B------:R-:W0:Y:S01]  /*0120*/  LDS R5, [UR7] ;  /* 0x00000007ff057984 */ /* 0x000e220008000800 */
[----:B------:R-:W0:Y:S02]  /*0130*/  LDCU UR7, c[0x0][0x384] ;  /* 0x00007080ff0777ac */ /* 0x000e240008000800 */
[----:B0-----:R-:W-:-:S13]  /*0140*/  ISETP.GE.AND P0, PT, R5, UR7, PT ;  /* 0x0000000705007c0c */ /* 0x001fda000bf06270 */
[----:B------:R-:W-:Y:S05]  /*0150*/  @P0 EXIT ;  /* 0x000000000000094d */ /* 0x000fea0003800000 */
[----:B------:R-:W0:Y:S01]  /*0160*/  LDCU UR9, c[0x0][0x380] ;  /* 0x00007000ff0977ac */ /* 0x000e220008000800 */
[----:B------:R-:W-:Y:S01]  /*0170*/  IMAD.MOV.U32 R11, RZ, RZ, R5 ;  /* 0x000000ffff0b7224 */ /* 0x000fe200078e0005 */
[----:B------:R-:W-:Y:S02]  /*0180*/  UIADD3 UR7, UPT, UPT, UR4, 0x200c, URZ ;  /* 0x0000200c04077890 */ /* 0x000fe4000fffe0ff */
[----:B------:R-:W-:Y:S02]  /*0190*/  UIADD3 UR4, UPT, UPT, UR4, 0x300c, URZ ;  /* 0x0000300c04047890 */ /* 0x000fe4000fffe0ff */
[----:B------:R-:W-:Y:S02]  /*01a0*/  ULEA UR7, UR8, UR7, 0x18 ;  /* 0x0000000708077291 */ /* 0x000fe4000f8ec0ff */
[----:B------:R-:W-:Y:S01]  /*01b0*/  ULEA UR4, UR8, UR4, 0x18 ;  /* 0x0000000408047291 */ /* 0x000fe2000f8ec0ff */
[----:B------:R-:W1:Y:S03]  /*01c0*/  LDCU.64 UR12, c[0x0][0x358] ;  /* 0x00006b00ff0c77ac */ /* 0x000e660008000a00 */
[----:B------:R-:W-:-:S02]  /*01d0*/  LEA R5, R0, UR7, 0x2 ;  /* 0x0000000700057c11 */ /* 0x000fc4000f8e10ff */
[----:B------:R-:W-:Y:S02]  /*01e0*/  LEA R7, R0, UR4, 0x2 ;  /* 0x0000000400077c11 */ /* 0x000fe4000f8e10ff */
[----:B0-----:R-:W-:Y:S01]  /*01f0*/  I2FP.F32.S32 R4, UR9 ;  /* 0x0000000900047c45 */ /* 0x001fe20008201400 */
[----:B------:R-:W-:Y:S02]  /*0200*/  ULEA UR10, UR9, UR7, 0x2 ;  /* 0x00000007090a7291 */ /* 0x000fe4000f8e10ff */
[----:B------:R-:W-:Y:S02]  /*0210*/  ULEA UR8, UR9, UR4, 0x2 ;  /* 0x0000000409087291 */ /* 0x000fe4000f8e10ff */
[----:B------:R-:W-:-:S06]  /*0220*/  FMUL R4, R4, 0.5 ;  /* 0x3f00000004047820 */ /* 0x000fcc0000400000 */
[----:B-1----:R-:W0:Y:S04]  /*0230*/  F2I.CEIL.NTZ R4, R4 ;  /* 0x0000000400047305 */ /* 0x002e28000020b100 */
.L_x_10:
[----:B-1----:R-:W1:Y:S02]  /*0240*/  LDC.64 R8, c[0x0][0x390] ;  /* 0x0000e400ff087b82 */ /* 0x002e640000000a00 */
[----:B-12---:R-:W-:-:S06]  /*0250*/  IMAD.WIDE R10, R11, 0x4, R8 ;  /* 0x000000040b0a7825 */ /* 0x006fcc00078e0208 */
[----:B------:R-:W2:Y:S01]  /*0260*/  LDG.E R11, desc[UR12][R10.64] ;  /* 0x0000000c0a0b7981 */ /* 0x000ea2000c1e1900 */
[----:B------:R-:W-:Y:S01]  /*0270*/  BSSY.RECONVERGENT B0, `(.L_x_0) ;  /* 0x0000010000007945 */ /* 0x000fe20003800200 */
[C---:B--2---:R-:W-:Y:S02]  /*0280*/  LEA R6, R11.reuse, UR6, 0x2 ;  /* 0x000000060b067c11 */ /* 0x044fe4000f8e10ff */
[----:B------:R-:W-:-:S04]  /*0290*/  ISETP.NE.AND P0, PT, R11, R0, PT ;  /* 0x000000000b00720c */ /* 0x000fc80003f05270 */
[----:B------:R-:W1:Y:S02]  /*02a0*/  LDS R6, [R6] ;  /* 0x0000000006067984 */ /* 0x000e640000000800 */
[----:B-1----:R-:W-:-:S13]  /*02b0*/  ISETP.NE.OR P0, PT, R6, -0x1, P0 ;  /* 0xffffffff0600780c */ /* 0x002fda0000705670 */
[----:B------:R-:W-:Y:S05]  /*02c0*/  @P0 BRA `(.L_x_1) ;  /* 0x0000000000280947 */ /* 0x000fea0003800000 */
[----:B------:R-:W1:Y:S01]  /*02d0*/  S2UR UR7, SR_CgaCtaId ;  /* 0x00000000000779c3 */ /* 0x000e620000008800 */
[----:B------:R-:W-:Y:S01]  /*02e0*/  UMOV UR4, 0x400 ;  /* 0x0000040000047882 */ /* 0x000fe20000000000 */
[----:B------:R-:W-:Y:S01]  /*02f0*/  IMAD.MOV.U32 R10, RZ, RZ, 0x1 ;  /* 0x00000001ff0a7424 */ /* 0x000fe200078e00ff */
[----:B-1----:R-:W-:-:S09]  /*0300*/  ULEA UR4, UR7, UR4, 0x18 ;  /* 0x0000000407047291 */ /* 0x002fd2000f8ec0ff */
[----:B------:R-:W-:Y:S04]  /*0310*/  STS [UR4+0x2008], R10 ;  /* 0x0020080aff007988 */ /* 0x000fe80008000804 */
[----:B------:R-:W-:Y:S04]  /*0320*/  LDS R11, [UR4+0x4] ;  /* 0x00000404ff0b7984 */ /* 0x000fe80008000800 */
[----:B------:R-:W1:Y:S02]  /*0330*/  LDS R6, [R2] ;  /* 0x0000000002067984 */ /* 0x000e640000000800 */
[----:B-1----:R-:W-:-:S05]  /*0340*/  VIMNMX R6, PT, PT, R6, R11, !PT ;  /* 0x0000000b06067248 */ /* 0x002fca0007fe0100 */
[----:B------:R1:W-:Y:S04]  /*0350*/  STS [UR10], R6 ;  /* 0x00000006ff007988 */ /* 0x0003e8000800080a */
[----:B------:R1:W-:Y:S02]  /*0360*/  STS [UR8], R0 ;  /* 0x00000000ff007988 */ /* 0x0003e40008000808 */
.L_x_1:
[----:B------:R-:W-:Y:S05]  /*0370*/  BSYNC.RECONVERGENT B0 ;  /* 0x0000000000007941 */ /* 0x000fea0003800200 */
.L_x_0:
[----:B------:R-:W2:Y:S08]  /*0380*/  S2UR UR7, SR_CgaCtaId ;  /* 0x00000000000779c3 */ /* 0x000eb00000008800 */
[----:B------:R-:W-:Y:S06]  /*0390*/  BAR.SYNC.DEFER_BLOCKING 0x0 ;  /* 0x0000000000007b1d */ /* 0x000fec0000010000 */
[----:B------:R-:W-:-:S02]  /*03a0*/  UMOV UR4, 0x400 ;  /* 0x0000040000047882 */ /* 0x000fc40000000000 */
[----:B--2---:R-:W-:-:S09]  /*03b0*/  ULEA UR4, UR7, UR4, 0x18 ;  /* 0x0000000407047291 */ /* 0x004fd2000f8ec0ff */
[----:B-1----:R-:W1:Y:S02]  /*03c0*/  LDS R6, [UR4+0x2008] ;  /* 0x00200804ff067984 */ /* 0x002e640008000800 */
[----:B-1----:R-:W-:-:S13]  /*03d0*/  ISETP.NE.AND P0, PT, R6, RZ, PT ;  /* 0x000000ff0600720c */ /* 0x002fda0003f05270 */
[----:B------:R-:W-:Y:S05]  /*03e0*/  @P0 BRA `(.L_x_2) ;  /* 0x0000000000100947 */ /* 0x000fea0003800000 */
[----:B------:R-:W1:Y:S02]  /*03f0*/  LDS R11, [UR4] ;  /* 0x00000004ff0b7984 */ /* 0x000e640008000800 */
[----:B-1----:R-:W-:-:S05]  /*0400*/  IMAD.WIDE R8, R11, 0x4, R8 ;  /* 0x000000040b087825 */ /* 0x002fca00078e0208 */
[----:B------:R1:W5:Y:S01]  /*0410*/  LDG.E R13, desc[UR12][R8.64] ;  /* 0x0000000c080d7981 */ /* 0x000362000c1e1900 */
[----:B------:R-:W-:Y:S05]  /*0420*/  BRA `(.L_x_3) ;  /* 0x0000000000ac7947 */ /* 0x000fea0003800000 */
.L_x_2:
[----:B------:R-:W-:Y:S01]  /*0430*/  LDS R6, [R2] ;  /* 0x0000000002067984 */ /* 0x000fe20000000800 */
[----:B0-----:R-:W-:-:S03]  /*0440*/  ISETP.GE.AND P0, PT, R4, 0x2, PT ;  /* 0x000000020400780c */ /* 0x001fc60003f06270 */
[----:B------:R-:W0:Y:S02]  /*0450*/  LDS R9, [UR4+0x4] ;  /* 0x00000404ff097984 */ /* 0x000e240008000800 */
[----:B0-----:R-:W-:-:S05]  /*0460*/  VIMNMX R6, PT, PT, R6, R9, !PT ;  /* 0x0000000906067248 */ /* 0x001fca0007fe0100 */
[----:B------:R0:W-:Y:S04]  /*0470*/  STS [R5], R6 ;  /* 0x0000000605007388 */ /* 0x0001e80000000800 */
[----:B------:R0:W-:Y:S01]  /*0480*/  STS [R7], R0 ;  /* 0x0000000007007388 */ /* 0x0001e20000000800 */
[----:B------:R-:W-:Y:S06]  /*0490*/  BAR.SYNC.DEFER_BLOCKING 0x0 ;  /* 0x0000000000007b1d */ /* 0x000fec0000010000 */
[----:B------:R-:W-:Y:S05]  /*04a0*/  @!P0 BRA `(.L_x_4) ;  /* 0x00000000004c8947 */ /* 0x000fea0003800000 */
[----:B0-----:R-:W-:-:S07]  /*04b0*/  IMAD.MOV.U32 R6, RZ, RZ, R4 ;  /* 0x000000ffff067224 */ /* 0x001fce00078e0004 */
.L_x_7:
[-C--:B------:R-:W-:Y:S01]  /*04c0*/  ISETP.GE.U32.AND P0, PT, R0, R6.reuse, PT ;  /* 0x000000060000720c */ /* 0x080fe20003f06070 */
[----:B------:R-:W-:Y:S01]  /*04d0*/  BSSY.RECONVERGENT B0, `(.L_x_5) ;  /* 0x000000c000007945 */ /* 0x000fe20003800200 */
[----:B------:R-:W-:-:S05]  /*04e0*/  I2FP.F32.U32 R8, R6 ;  /* 0x0000000600087245 */ /* 0x000fca0000201000 */
[----:B------:R-:W-:-:S06]  /*04f0*/  FMUL R10, R8, 0.5 ;  /* 0x3f000000080a7820 */ /* 0x000fcc0000400000 */
[----:B------:R-:W-:Y:S05]  /*0500*/  @P0 BRA `(.L_x_6) ;  /* 0x0000000000200947 */ /* 0x000fea0003800000 */
[----:B------:R-:W-:Y:S01]  /*0510*/  IMAD R9, R6, 0x4, R5 ;  /* 0x0000000406097824 */ /* 0x000fe200078e0205 */
[----:B------:R-:W-:Y:S05]  /*0520*/  LDS R8, [R5] ;  /* 0x0000000005087984 */ /* 0x000fea0000000800 */
[----:B------:R-:W0:Y:S02]  /*0530*/  LDS R9, [R9] ;  /* 0x0000000009097984 */ /* 0x000e240000000800 */
[----:B0-----:R-:W-:-:S13]  /*0540*/  ISETP.GT.AND P0, PT, R8, R9, PT ;  /* 0x000000090800720c */ /* 0x001fda0003f04270 */
[----:B------:R-:W-:Y:S01]  /*0550*/  @P0 IMAD R6, R6, 0x4, R7 ;  /* 0x0000000406060824 */ /* 0x000fe200078e0207 */
[----:B------:R-:W-:Y:S05]  /*0560*/  @P0 STS [R5], R9 ;  /* 0x0000000905000388 */ /* 0x000fea0000000800 */
[----:B------:R-:W0:Y:S04]  /*0570*/  @P0 LDS R6, [R6] ;  /* 0x0000000006060984 */ /* 0x000e280000000800 */
[----:B0-----:R0:W-:Y:S02]  /*0580*/  @P0 STS [R7], R6 ;  /* 0x0000000607000388 */ /* 0x0011e40000000800 */
.L_x_6:
[----:B------:R-:W-:Y:S05]  /*0590*/  BSYNC.RECONVERGENT B0 ;  /* 0x0000000000007941 */ /* 0x000fea0003800200 */
.L_x_5:
[----:B0-----:R-:W0:Y:S01]  /*05a0*/  F2I.CEIL.NTZ R6, R10 ;  /* 0x0000000a00067305 */ /* 0x001e22000020b100 */
[----:B------:R-:W-:Y:S01]  /*05b0*/  BAR.SYNC.DEFER_BLOCKING 0x0 ;  /* 0x0000000000007b1d */ /* 0x000fe20000010000 */
[----:B0-----:R-:W-:-:S13]  /*05c0*/  ISETP.GT.AND P0, PT, R6, 0x1, PT ;  /* 0x000000010600780c */ /* 0x001fda0003f04270 */
[----:B------:R-:W-:Y:S05]  /*05d0*/  @P0 BRA `(.L_x_7) ;  /* 0xfffffffc00b80947 */ /* 0x000fea000383ffff */
.L_x_4:
[----:B------:R-:W1:Y:S01]  /*05e0*/  S2UR UR7, SR_CgaCtaId ;  /* 0x00000000000779c3 */ /* 0x000e620000008800 */
[----:B------:R-:W-:-:S07]  /*05f0*/  UMOV UR4, 0x400 ;  /* 0x0000040000047882 */ /* 0x000fce0000000000 */
[----:B------:R-:W2:Y:S01]  /*0600*/  LDC.64 R8, c[0x0][0x390] ;  /* 0x0000e400ff087b82 */ /* 0x000ea20000000a00 */
[----:B-1----:R-:W-:-:S09]  /*0610*/  ULEA UR4, UR7, UR4, 0x18 ;  /* 0x0000000407047291 */ /* 0x002fd2000f8ec0ff */
[----:B------:R-:W2:Y:S02]  /*0620*/  LDS R11, [UR4] ;  /* 0x00000004ff0b7984 */ /* 0x000ea40008000800 */
[----:B--2---:R-:W-:-:S05]  /*0630*/  IMAD.WIDE R8, R11, 0x4, R8 ;  /* 0x000000040b087825 */ /* 0x004fca00078e0208 */
[----:B------:R-:W2:Y:S02]  /*0640*/  LDG.E R13, desc[UR12][R8.64] ;  /* 0x0000000c080d7981 */ /* 0x000ea4000c1e1900 */
[----:B--2---:R-:W-:-:S13]  /*0650*/  ISETP.NE.AND P0, PT, R13, R0, PT ;  /* 0x000000000d00720c */ /* 0x004fda0003f05270 */
[----:B0-----:R-:W-:Y:S01]  /*0660*/  @!P0 LDS R6, [UR4+0x200c] ;  /* 0x00200c04ff068984 */ /* 0x001fe20008000800 */
[----:B------:R-:W-:-:S03]  /*0670*/  @!P0 IMAD.MOV.U32 R13, RZ, RZ, R0 ;  /* 0x000000ffff0d8224 */ /* 0x000fc600078e0000 */
[----:B------:R-:W0:Y:S04]  /*0680*/  @!P0 LDS R15, [UR4+0x2010] ;  /* 0x00201004ff0f8984 */ /* 0x000e280008000800 */
[----:B------:R-:W-:Y:S01]  /*0690*/  @!P0 LDS R10, [UR4+0x3010] ;  /* 0x00301004ff0a8984 */ /* 0x000fe20008000800 */
[----:B0-----:R-:W-:-:S13]  /*06a0*/  ISETP.GT.OR P1, PT, R6, R15, P0 ;  /* 0x0000000f0600720c */ /* 0x001fda0000724670 */
[----:B------:R-:W0:Y:S04]  /*06b0*/  @!P1 LDS R10, [UR4+0x300c] ;  /* 0x00300c04ff0a9984 */ /* 0x000e280008000800 */
[----:B0-----:R2:W-:Y:S04]  /*06c0*/  @!P0 STS [R3], R10 ;  /* 0x0000000a03008388 */ /* 0x0015e80000000800 */
[----:B------:R-:W-:Y:S01]  /*06d0*/  @!P0 STS [UR4+0x2008], RZ ;  /* 0x002008ffff008988 */ /* 0x000fe20008000804 */
.L_x_3:
[----:B-----5:R-:W-:Y:S01]  /*06e0*/  ISETP.NE.AND P0, PT, R13, R0, PT ;  /* 0x000000000d00720c */ /* 0x020fe20003f05270 */
[----:B------:R-:W-:-:S12]  /*06f0*/  BSSY.RECONVERGENT B0, `(.L_x_8) ;  /* 0x0000013000007945 */ /* 0x000fd80003800200 */
[----:B------:R-:W-:Y:S05]  /*0700*/  @P0 BRA `(.L_x_9) ;  /* 0x0000000000440947 */ /* 0x000fea0003800000 */
[----:B-1----:R-:W1:Y:S01]  /*0710*/  LDC.64 R8, c[0x0][0x388] ;  /* 0x0000e200ff087b82 */ /* 0x002e620000000a00 */
[----:B------:R-:W3:Y:S04]  /*0720*/  LDS R6, [R3] ;  /* 0x0000000003067984 */ /* 0x000ee80000000800 */
[----:B------:R-:W-:Y:S03]  /*0730*/  LDS R15, [UR4+0x4] ;  /* 0x00000404ff0f7984 */ /* 0x000fe60008000800 */
[----:B------:R-:W4:Y:S01]  /*0740*/  LDC.64 R12, c[0x0][0x398] ;  /* 0x0000e600ff0c7b82 */ /* 0x000f220000000a00 */
[----:B-1----:R-:W-:-:S06]  /*0750*/  IMAD.WIDE R8, R11, 0x4, R8 ;  /* 0x000000040b087825 */ /* 0x002fcc00078e0208 */
[----:B------:R-:W5:Y:S01]  /*0760*/  LDG.E R8, desc[UR12][R8.64] ;  /* 0x0000000c08087981 */ /* 0x000f62000c1e1900 */
[----:B----4-:R-:W-:-:S04]  /*0770*/  IMAD.WIDE R12, R11, 0x4, R12 ;  /* 0x000000040b0c7825 */ /* 0x010fc800078e020c */
[----:B------:R-:W-:Y:S01]  /*0780*/  VIADD R11, R11, 0x1 ;  /* 0x000000010b0b7836 */ /* 0x000fe20000000000 */
[----:B---3--:R-:W-:-:S05]  /*0790*/  LEA R6, R6, UR5, 0x2 ;  /* 0x0000000506067c11 */ /* 0x008fca000f8e10ff */
[----:B--2---:R-:W1:Y:S02]  /*07a0*/  LDS R10, [R6] ;  /* 0x00000000060a7984 */ /* 0x004e640000000800 */
[----:B-1----:R-:W-:-:S13]  /*07b0*/  ISETP.GT.AND P0, PT, R10, R15, PT ;  /* 0x0000000f0a00720c */ /* 0x002fda0003f04270 */
[----:B------:R-:W-:Y:S01]  /*07c0*/  @P0 IMAD.MOV.U32 R15, RZ, RZ, R10 ;  /* 0x000000ffff0f0224 */ /* 0x000fe200078e000a */
[----:B------:R3:W-:Y:S03]  /*07d0*/  @P0 STS [UR4+0x4], R10 ;  /* 0x0000040aff000988 */ /* 0x0007e60008000804 */
[----:B-----5:R-:W-:-:S05]  /*07e0*/  IMAD.IADD R15, R8, 0x1, R15 ;  /* 0x00000001080f7824 */ /* 0x020fca00078e020f */
[----:B------:R3:W-:Y:S04]  /*07f0*/  STS [R6], R15 ;  /* 0x0000000f06007388 */ /* 0x0007e80000000800 */
[----:B------:R3:W-:Y:S04]  /*0800*/  STG.E desc[UR12][R12.64], R15 ;  /* 0x0000000f0c007986 */ /* 0x0007e8000c10190c */
[----:B------:R3:W-:Y:S02]  /*0810*/  STS [UR4], R11 ;  /* 0x0000000bff007988 */ /* 0x0007e40008000804 */
.L_x_9:
[----:B------:R-:W-:Y:S05]  /*0820*/  BSYNC.RECONVERGENT B0 ;  /* 0x0000000000007941 */ /* 0x000fea0003800200 */
.L_x_8:
[----:B------:R-:W-:Y:S06]  /*0830*/  BAR.SYNC.DEFER_BLOCKING 0x0 ;  /* 0x0000000000007b1d */ /* 0x000fec0000010000 */
[----:B---3--:R-:W3:Y:S01]  /*0840*/  LDS R11, [UR4] ;  /* 0x00000004ff0b7984 */ /* 0x008ee20008000800 */
[----:B------:R-:W3:Y:S02]  /*0850*/  LDCU UR4, c[0x0][0x384] ;  /* 0x00007080ff0477ac */ /* 0x000ee40008000800 */
[----:B---3--:R-:W-:-:S13]  /*0860*/  ISETP.GE.AND P0, PT, R11, UR4, PT ;  /* 0x000000040b007c0c */ /* 0x008fda000bf06270 */
[----:B------:R-:W-:Y:S05]  /*0870*/  @!P0 BRA `(.L_x_10) ;  /* 0xfffffff800708947 */ /* 0x000fea000383ffff */
[----:B------:R-:W-:Y:S05]  /*0880*/  EXIT ;  /* 0x000000000000794d */ /* 0x000fea0003800000 */
.L_x_11:
[----:B------:R-:W-:-:S00]  /*0890*/  BRA `(.L_x_11) ;  /* 0xfffffffc00fc7947 */ /* 0x000fc0000383ffff */
[----:B------:R-:W-:-:S00]  /*08a0*/  NOP ;  /* 0x0000000000007918 */ /* 0x000fc00000000000 */
        /* <DEDUP_REMOVED lines=13> */
.L_x_12:


//--------------------- .nv.shared._Z15schedule_kerneliiPiS_S_ --------------------------
	.section	.nv.shared._Z15schedule_kerneliiPiS_S_,"aw",@nobits
	.sectionflags	@""
	.align	4
.nv.shared._Z15schedule_kerneliiPiS_S_:
	.zero		17420


//--------------------- .nv.shared.reserved.0     --------------------------
	.section	.nv.shared.reserved.0,"aw",@nobits
	.weak		__nv_reservedSMEM_offset_0_alias
	.size		__nv_reservedSMEM_offset_0_alias, 0, 64
	.other		__nv_reservedSMEM_offset_0_alias,@"STO_CUDA_RESERVED_SHARED STV_DEFAULT"
__nv_reservedSMEM_offset_0_alias:
	.zero		0
	.zero		64


//--------------------- .nv.constant0._Z15schedule_kerneliiPiS_S_ --------------------------
	.section	.nv.constant0._Z15schedule_kerneliiPiS_S_,"a",@progbits
	.sectionflags	@""
	.align	4
.nv.constant0._Z15schedule_kerneliiPiS_S_:
	.zero		928


//--------------------- SYMBOLS --------------------------

	.type		.nv.reservedSmem.offset0,@object
	.size		.nv.reservedSmem.offset0,0x4
	.type		.nv.reservedSmem.cap,@object
	.size		.nv.reservedSmem.cap,0x4
